//
// Generated by NVIDIA NVVM Compiler
//
// Compiler Build ID: CL-36424714
// Cuda compilation tools, release 13.0, V13.0.88
// Based on NVVM 20.0.0
//

.version 9.0
.target sm_100
.address_size 64

	// .globl	_Z15BitonicSortStepPfii

.visible .entry _Z15BitonicSortStepPfii(
	.param .u64 .ptr .align 1 _Z15BitonicSortStepPfii_param_0,
	.param .u32 _Z15BitonicSortStepPfii_param_1,
	.param .u32 _Z15BitonicSortStepPfii_param_2
)
{
	.reg .pred 	%p<5>;
	.reg .b32 	%r<9>;
	.reg .b32 	%f<5>;
	.reg .b64 	%rd<11>;

	ld.param.u64 	%rd6, [_Z15BitonicSortStepPfii_param_0];
	ld.param.u32 	%r4, [_Z15BitonicSortStepPfii_param_1];
	ld.param.u32 	%r3, [_Z15BitonicSortStepPfii_param_2];
	cvta.to.global.u64 	%rd1, %rd6;
	mov.u32 	%r5, %tid.x;
	mov.u32 	%r6, %ntid.x;
	mov.u32 	%r7, %ctaid.x;
	mad.lo.s32 	%r1, %r6, %r7, %r5;
	xor.b32  	%r2, %r4, %r1;
	setp.le.u32 	%p1, %r2, %r1;
	@%p1 bra 	$L__BB0_6;
	and.b32  	%r8, %r3, %r1;
	setp.ne.s32 	%p2, %r8, 0;
	@%p2 bra 	$L__BB0_4;
	mul.wide.u32 	%rd9, %r1, 4;
	add.s64 	%rd2, %rd1, %rd9;
	ld.global.f32 	%f1, [%rd2];
	mul.wide.u32 	%rd10, %r2, 4;
	add.s64 	%rd3, %rd1, %rd10;
	ld.global.f32 	%f2, [%rd3];
	setp.leu.f32 	%p4, %f1, %f2;
	@%p4 bra 	$L__BB0_6;
	st.global.f32 	[%rd2], %f2;
	st.global.f32 	[%rd3], %f1;
	bra.uni 	$L__BB0_6;
$L__BB0_4:
	mul.wide.u32 	%rd7, %r1, 4;
	add.s64 	%rd4, %rd1, %rd7;
	ld.global.f32 	%f3, [%rd4];
	mul.wide.u32 	%rd8, %r2, 4;
	add.s64 	%rd5, %rd1, %rd8;
	ld.global.f32 	%f4, [%rd5];
	setp.geu.f32 	%p3, %f3, %f4;
	@%p3 bra 	$L__BB0_6;
	st.global.f32 	[%rd4], %f4;
	st.global.f32 	[%rd5], %f3;
$L__BB0_6:
	ret;

}


// ===== COMPILED SASS (sm_100) =====

	.target	sm_100

	.elftype	@"ET_EXEC"


//--------------------- .note.nv.tkinfo           --------------------------
	.section	.note.nv.tkinfo,"",@"SHT_NOTE"
	.sectionflags	@"SHF_NOTE_NV_TKINFO"
	.tkinfo
        /*0018*/ 	.word	0x00000002
        /*0030*/ 	.string	""
        /*0030*/ 	.string	"ptxas"
        /*0030*/ 	.string	"Cuda compilation tools, release 13.0, V13.0.88"
        /*0030*/ 	.string	"Build cuda_13.0.r13.0/compiler.36424714_0"
        /*0030*/ 	.string	"-arch sm_100 -m 64 "



//--------------------- .note.nv.cuinfo           --------------------------
	.section	.note.nv.cuinfo,"",@"SHT_NOTE"
	.sectionflags	@"SHF_NOTE_NV_CUINFO"
        /*0018*/ 	.short	0x0002
        /*001a*/ 	.short	0x0064
        /*001c*/ 	.short	0x0082
	.zero		2


//--------------------- .nv.info                  --------------------------
	.section	.nv.info,"",@"SHT_CUDA_INFO"
	.align	4


	//----- nvinfo : EIATTR_REGCOUNT
	.align		4
        /*0000*/ 	.byte	0x04, 0x2f
        /*0002*/ 	.short	(.L_1 - .L_0)
	.align		4
.L_0:
        /*0004*/ 	.word	index@(_Z15BitonicSortStepPfii)
        /*0008*/ 	.word	0x0000000c


	//----- nvinfo : EIATTR_FRAME_SIZE
	.align		4
.L_1:
        /*000c*/ 	.byte	0x04, 0x11
        /*000e*/ 	.short	(.L_3 - .L_2)
	.align		4
.L_2:
        /*0010*/ 	.word	index@(_Z15BitonicSortStepPfii)
        /*0014*/ 	.word	0x00000000


	//----- nvinfo : EIATTR_MIN_STACK_SIZE
	.align		4
.L_3:
        /*0018*/ 	.byte	0x04, 0x12
        /*001a*/ 	.short	(.L_5 - .L_4)
	.align		4
.L_4:
        /*001c*/ 	.word	index@(_Z15BitonicSortStepPfii)
        /*0020*/ 	.word	0x00000000
.L_5:


//--------------------- .nv.compat                --------------------------
	.section	.nv.compat,"",@"SHT_CUDA_COMPAT_INFO"
	.align	4
        /*0000*/ 	.byte	0x02, 0x09, 0x00, 0x00, 0x02, 0x02, 0x01, 0x00, 0x02, 0x05, 0x05, 0x00, 0x03, 0x07, 0x01, 0x01
        /*0010*/ 	.byte	0x02, 0x03, 0x00, 0x00, 0x02, 0x06, 0x01, 0x00, 0x04, 0x0b, 0x08, 0x00, 0x09, 0x00, 0x00, 0x00
        /*0020*/ 	.byte	0x00, 0x00, 0x00, 0x00


//--------------------- .nv.info._Z15BitonicSortStepPfii --------------------------
	.section	.nv.info._Z15BitonicSortStepPfii,"",@"SHT_CUDA_INFO"
	.sectionflags	@""
	.align	4


	//----- nvinfo : EIATTR_CUDA_API_VERSION
	.align		4
        /*0000*/ 	.byte	0x04, 0x37
        /*0002*/ 	.short	(.L_7 - .L_6)
.L_6:
        /*0004*/ 	.word	0x00000082


	//----- nvinfo : EIATTR_KPARAM_INFO
	.align		4
.L_7:
        /*0008*/ 	.byte	0x04, 0x17
        /*000a*/ 	.short	(.L_9 - .L_8)
.L_8:
        /*000c*/ 	.word	0x00000000
        /*0010*/ 	.short	0x0002
        /*0012*/ 	.short	0x000c
        /*0014*/ 	.byte	0x00, 0xf0, 0x11, 0x00


	//----- nvinfo : EIATTR_KPARAM_INFO
	.align		4
.L_9:
        /*0018*/ 	.byte	0x04, 0x17
        /*001a*/ 	.short	(.L_11 - .L_10)
.L_10:
        /*001c*/ 	.word	0x00000000
        /*0020*/ 	.short	0x0001
        /*0022*/ 	.short	0x0008
        /*0024*/ 	.byte	0x00, 0xf0, 0x11, 0x00


	//----- nvinfo : EIATTR_KPARAM_INFO
	.align		4
.L_11:
        /*0028*/ 	.byte	0x04, 0x17
        /*002a*/ 	.short	(.L_13 - .L_12)
.L_12:
        /*002c*/ 	.word	0x00000000
        /*0030*/ 	.short	0x0000
        /*0032*/ 	.short	0x0000
        /*0034*/ 	.byte	0x00, 0xf5, 0x21, 0x00


	//----- nvinfo : EIATTR_SPARSE_MMA_MASK
	.align		4
.L_13:
        /*0038*/ 	.byte	0x03, 0x50
        /*003a*/ 	.short	0x0000


	//----- nvinfo : EIATTR_MAXREG_COUNT
	.align		4
        /*003c*/ 	.byte	0x03, 0x1b
        /*003e*/ 	.short	0x00ff


	//----- nvinfo : EIATTR_MERCURY_ISA_VERSION
	.align		4
        /*0040*/ 	.byte	0x03, 0x5f
        /*0042*/ 	.short	0x0101


	//----- nvinfo : EIATTR_VRC_CTA_INIT_COUNT
	.align		4
        /*0044*/ 	.byte	0x02, 0x4a
	.zero		1
	.zero		1


	//----- nvinfo : EIATTR_EXIT_INSTR_OFFSETS
	.align		4
        /*0048*/ 	.byte	0x04, 0x1c
        /*004a*/ 	.short	(.L_15 - .L_14)


	//   ....[0]....
.L_14:
        /*004c*/ 	.word	0x00000080


	//   ....[1]....
        /*0050*/ 	.word	0x00000130


	//   ....[2]....
        /*0054*/ 	.word	0x00000160


	//   ....[3]....
        /*0058*/ 	.word	0x000001d0


	//   ....[4]....
        /*005c*/ 	.word	0x00000200


	//----- nvinfo : EIATTR_CRS_STACK_SIZE
	.align		4
.L_15:
        /*0060*/ 	.byte	0x04, 0x1e
        /*0062*/ 	.short	(.L_17 - .L_16)
.L_16:
        /*0064*/ 	.word	0x00000000


	//----- nvinfo : EIATTR_CBANK_PARAM_SIZE
	.align		4
.L_17:
        /*0068*/ 	.byte	0x03, 0x19
        /*006a*/ 	.short	0x0010


	//----- nvinfo : EIATTR_PARAM_CBANK
	.align		4
        /*006c*/ 	.byte	0x04, 0x0a
        /*006e*/ 	.short	(.L_19 - .L_18)
	.align		4
.L_18:
        /*0070*/ 	.word	index@(.nv.constant0._Z15BitonicSortStepPfii)
        /*0074*/ 	.short	0x0380
        /*0076*/ 	.short	0x0010


	//----- nvinfo : EIATTR_SW_WAR
	.align		4
.L_19:
        /*0078*/ 	.byte	0x04, 0x36
        /*007a*/ 	.short	(.L_21 - .L_20)
.L_20:
        /*007c*/ 	.word	0x00000008
.L_21:


//--------------------- .nv.callgraph             --------------------------
	.section	.nv.callgraph,"",@"SHT_CUDA_CALLGRAPH"
	.align	4
	.sectionentsize	8
	.align		4
        /*0000*/ 	.word	0x00000000
	.align		4
        /*0004*/ 	.word	0xffffffff
	.align		4
        /*0008*/ 	.word	0x00000000
	.align		4
        /*000c*/ 	.word	0xfffffffe
	.align		4
        /*0010*/ 	.word	0x00000000
	.align		4
        /*0014*/ 	.word	0xfffffffd
	.align		4
        /*0018*/ 	.word	0x00000000
	.align		4
        /*001c*/ 	.word	0xfffffffc


//--------------------- .text._Z15BitonicSortStepPfii --------------------------
	.section	.text._Z15BitonicSortStepPfii,"ax",@progbits
	.align	128
        .global         _Z15BitonicSortStepPfii
        .type           _Z15BitonicSortStepPfii,@function
        .size           _Z15BitonicSortStepPfii,(.L_x_2 - _Z15BitonicSortStepPfii)
        .other          _Z15BitonicSortStepPfii,@"STO_CUDA_ENTRY STV_DEFAULT"
_Z15BitonicSortStepPfii:
.text._Z15BitonicSortStepPfii:
[----:B------:R-:W-:Y:S01]  /*0000*/  LDC R1, c[0x0][0x37c] ;  /* 0x0000df00ff017b82 */ /* 0x000fe20000000800 */
[----:B------:R-:W0:Y:S01]  /*0010*/  S2R R7, SR_TID.X ;  /* 0x0000000000077919 */ /* 0x000e220000002100 */
[----:B------:R-:W0:Y:S01]  /*0020*/  LDCU UR4, c[0x0][0x360] ;  /* 0x00006c00ff0477ac */ /* 0x000e220008000800 */
[----:B------:R-:W0:Y:S01]  /*0030*/  S2R R0, SR_CTAID.X ;  /* 0x0000000000007919 */ /* 0x000e220000002500 */
[----:B------:R-:W1:Y:S01]  /*0040*/  LDCU UR5, c[0x0][0x388] ;  /* 0x00007100ff0577ac */ /* 0x000e620008000800 */
[----:B0-----:R-:W-:-:S05]  /*0050*/  IMAD R7, R0, UR4, R7 ;  /* 0x0000000400077c24 */ /* 0x001fca000f8e0207 */
[----:B-1----:R-:W-:-:S04]  /*0060*/  LOP3.LUT R9, R7, UR5, RZ, 0x3c, !PT ;  /* 0x0000000507097c12 */ /* 0x002fc8000f8e3cff */
[----:B------:R-:W-:-:S13]  /*0070*/  ISETP.GT.U32.AND P0, PT, R9, R7, PT ;  /* 0x000000070900720c */ /* 0x000fda0003f04070 */
[----:B------:R-:W-:Y:S05]  /*0080*/  @!P0 EXIT ;  /* 0x000000000000894d */ /* 0x000fea0003800000 */
[----:B------:R-:W0:Y:S02]  /*0090*/  LDCU UR4, c[0x0][0x38c] ;  /* 0x00007180ff0477ac */ /* 0x000e240008000800 */
[----:B0-----:R-:W-:Y:S01]  /*00a0*/  LOP3.LUT P0, RZ, R7, UR4, RZ, 0xc0, !PT ;  /* 0x0000000407ff7c12 */ /* 0x001fe2000f80c0ff */
[----:B------:R-:W0:-:S12]  /*00b0*/  LDCU.64 UR4, c[0x0][0x358] ;  /* 0x00006b00ff0477ac */ /* 0x000e180008000a00 */
[----:B------:R-:W-:Y:S05]  /*00c0*/  @P0 BRA `(.L_x_0) ;  /* 0x0000000000280947 */ /* 0x000fea0003800000 */
[----:B------:R-:W1:Y:S02]  /*00d0*/  LDC.64 R4, c[0x0][0x380] ;  /* 0x0000e000ff047b82 */ /* 0x000e640000000a00 */
[----:B-1----:R-:W-:-:S04]  /*00e0*/  IMAD.WIDE.U32 R2, R7, 0x4, R4 ;  /* 0x0000000407027825 */ /* 0x002fc800078e0004 */
[----:B------:R-:W-:Y:S01]  /*00f0*/  IMAD.WIDE.U32 R4, R9, 0x4, R4 ;  /* 0x0000000409047825 */ /* 0x000fe200078e0004 */
[----:B0-----:R-:W2:Y:S04]  /*0100*/  LDG.E R7, desc[UR4][R2.64] ;  /* 0x0000000402077981 */ /* 0x001ea8000c1e1900 */
[----:B------:R-:W2:Y:S02]  /*0110*/  LDG.E R0, desc[UR4][R4.64] ;  /* 0x0000000404007981 */ /* 0x000ea4000c1e1900 */
[----:B--2---:R-:W-:-:S13]  /*0120*/  FSETP.GT.AND P0, PT, R7, R0, PT ;  /* 0x000000000700720b */ /* 0x004fda0003f04000 */
[----:B------:R-:W-:Y:S05]  /*0130*/  @!P0 EXIT ;  /* 0x000000000000894d */ /* 0x000fea0003800000 */
[----:B------:R-:W-:Y:S04]  /*0140*/  STG.E desc[UR4][R2.64], R0 ;  /* 0x0000000002007986 */ /* 0x000fe8000c101904 */
[----:B------:R-:W-:Y:S01]  /*0150*/  STG.E desc[UR4][R4.64], R7 ;  /* 0x0000000704007986 */ /* 0x000fe2000c101904 */
[----:B------:R-:W-:Y:S05]  /*0160*/  EXIT ;  /* 0x000000000000794d */ /* 0x000fea0003800000 */
.L_x_0:
[----:B------:R-:W1:Y:S02]  /*0170*/  LDC.64 R2, c[0x0][0x380] ;  /* 0x0000e000ff027b82 */ /* 0x000e640000000a00 */
[----:B-1----:R-:W-:-:S04]  /*0180*/  IMAD.WIDE.U32 R4, R7, 0x4, R2 ;  /* 0x0000000407047825 */ /* 0x002fc800078e0002 */
[----:B------:R-:W-:Y:S01]  /*0190*/  IMAD.WIDE.U32 R2, R9, 0x4, R2 ;  /* 0x0000000409027825 */ /* 0x000fe200078e0002 */
[----:B0-----:R-:W2:Y:S04]  /*01a0*/  LDG.E R7, desc[UR4][R4.64] ;  /* 0x0000000404077981 */ /* 0x001ea8000c1e1900 */
[----:B------:R-:W2:Y:S02]  /*01b0*/  LDG.E R0, desc[UR4][R2.64] ;  /* 0x0000000402007981 */ /* 0x000ea4000c1e1900 */
[----:B--2---:R-:W-:-:S13]  /*01c0*/  FSETP.GEU.AND P0, PT, R7, R0, PT ;  /* 0x000000000700720b */ /* 0x004fda0003f0e000 */
[----:B------:R-:W-:Y:S05]  /*01d0*/  @P0 EXIT ;  /* 0x000000000000094d */ /* 0x000fea0003800000 */
[----:B------:R-:W-:Y:S04]  /*01e0*/  STG.E desc[UR4][R4.64], R0 ;  /* 0x0000000004007986 */ /* 0x000fe8000c101904 */
[----:B------:R-:W-:Y:S01]  /*01f0*/  STG.E desc[UR4][R2.64], R7 ;  /* 0x0000000702007986 */ /* 0x000fe2000c101904 */
[----:B------:R-:W-:Y:S05]  /*0200*/  EXIT ;  /* 0x000000000000794d */ /* 0x000fea0003800000 */
.L_x_1:
[----:B------:R-:W-:-:S00]  /*0210*/  BRA `(.L_x_1) ;  /* 0xfffffffc00fc7947 */ /* 0x000fc0000383ffff */
[----:B------:R-:W-:-:S00]  /*0220*/  NOP ;  /* 0x0000000000007918 */ /* 0x000fc00000000000 */
        /* <DEDUP_REMOVED lines=13> */
.L_x_2:


//--------------------- .nv.shared.reserved.0     --------------------------
	.section	.nv.shared.reserved.0,"aw",@nobits
	.weak		__nv_reservedSMEM_offset_0_alias
	.size		__nv_reservedSMEM_offset_0_alias, 0, 64
	.other		__nv_reservedSMEM_offset_0_alias,@"STO_CUDA_RESERVED_SHARED STV_DEFAULT"
__nv_reservedSMEM_offset_0_alias:
	.zero		0
	.zero		64


//--------------------- .nv.constant0._Z15BitonicSortStepPfii --------------------------
	.section	.nv.constant0._Z15BitonicSortStepPfii,"a",@progbits
	.sectionflags	@""
	.align	4
.nv.constant0._Z15BitonicSortStepPfii:
	.zero		912


//--------------------- SYMBOLS --------------------------

	.type		.nv.reservedSmem.offset0,@object
	.size		.nv.reservedSmem.offset0,0x4
